	.headerflags	@"EF_CUDA_TEXMODE_UNIFIED EF_CUDA_64BIT_ADDRESS EF_CUDA_ACCELERATORS EF_CUDA_SM90 EF_CUDA_VIRTUAL_SM(EF_CUDA_SM90)"
	.elftype	@"ET_EXEC"


//--------------------- .nv.info                  --------------------------
	.section	.nv.info,"",@"SHT_CUDA_INFO"
	.align	4


	//----- nvinfo : EIATTR_REGCOUNT
	.align		4
        /*0000*/ 	.byte	0x04, 0x2f
        /*0002*/ 	.short	(.L_3 - .L_2)
	.align		4
.L_2:
        /*0004*/ 	.word	index@(triton_poi_fused__native_batch_norm_legit_no_training_convolution_relu_7)
        /*0008*/ 	.word	0x00000020


	//----- nvinfo : EIATTR_MIN_STACK_SIZE
	.align		4
.L_3:
        /*000c*/ 	.byte	0x04, 0x12
        /*000e*/ 	.short	(.L_5 - .L_4)
	.align		4
.L_4:
        /*0010*/ 	.word	index@(triton_poi_fused__native_batch_norm_legit_no_training_convolution_relu_7)
        /*0014*/ 	.word	0x00000000


	//----- nvinfo : EIATTR_FRAME_SIZE
	.align		4
.L_5:
        /*0018*/ 	.byte	0x04, 0x11
        /*001a*/ 	.short	(.L_7 - .L_6)
	.align		4
.L_6:
        /*001c*/ 	.word	index@(triton_poi_fused__native_batch_norm_legit_no_training_convolution_relu_7)
        /*0020*/ 	.word	0x00000000


	//----- nvinfo : EIATTR_MIN_STACK_SIZE
	.align		4
.L_7:
        /*0024*/ 	.byte	0x04, 0x12
        /*0026*/ 	.short	(.L_9 - .L_8)
	.align		4
.L_8:
        /*0028*/ 	.word	index@(triton_poi_fused__native_batch_norm_legit_no_training_convolution_relu_7)
        /*002c*/ 	.word	0x00000000
.L_9:


//--------------------- .nv.info.triton_poi_fused__native_batch_norm_legit_no_training_convolution_relu_7 --------------------------
	.section	.nv.info.triton_poi_fused__native_batch_norm_legit_no_training_convolution_relu_7,"",@"SHT_CUDA_INFO"
	.sectionflags	@""
	.align	4


	//----- nvinfo : EIATTR_CUDA_API_VERSION
	.align		4
        /*0000*/ 	.byte	0x04, 0x37
        /*0002*/ 	.short	(.L_11 - .L_10)
.L_10:
        /*0004*/ 	.word	0x0000007c


	//----- nvinfo : EIATTR_KPARAM_INFO
	.align		4
.L_11:
        /*0008*/ 	.byte	0x04, 0x17
        /*000a*/ 	.short	(.L_13 - .L_12)
.L_12:
        /*000c*/ 	.word	0x00000000
        /*0010*/ 	.short	0x0007
        /*0012*/ 	.short	0x0038
        /*0014*/ 	.byte	0x00, 0xf0, 0x11, 0x00


	//----- nvinfo : EIATTR_KPARAM_INFO
	.align		4
.L_13:
        /*0018*/ 	.byte	0x04, 0x17
        /*001a*/ 	.short	(.L_15 - .L_14)
.L_14:
        /*001c*/ 	.word	0x00000000
        /*0020*/ 	.short	0x0006
        /*0022*/ 	.short	0x0030
        /*0024*/ 	.byte	0x00, 0xf4, 0x21, 0x00


	//----- nvinfo : EIATTR_KPARAM_INFO
	.align		4
.L_15:
        /*0028*/ 	.byte	0x04, 0x17
        /*002a*/ 	.short	(.L_17 - .L_16)
.L_16:
        /*002c*/ 	.word	0x00000000
        /*0030*/ 	.short	0x0005
        /*0032*/ 	.short	0x0028
        /*0034*/ 	.byte	0x00, 0xf4, 0x21, 0x00


	//----- nvinfo : EIATTR_KPARAM_INFO
	.align		4
.L_17:
        /*0038*/ 	.byte	0x04, 0x17
        /*003a*/ 	.short	(.L_19 - .L_18)
.L_18:
        /*003c*/ 	.word	0x00000000
        /*0040*/ 	.short	0x0004
        /*0042*/ 	.short	0x0020
        /*0044*/ 	.byte	0x00, 0xf4, 0x21, 0x00


	//----- nvinfo : EIATTR_KPARAM_INFO
	.align		4
.L_19:
        /*0048*/ 	.byte	0x04, 0x17
        /*004a*/ 	.short	(.L_21 - .L_20)
.L_20:
        /*004c*/ 	.word	0x00000000
        /*0050*/ 	.short	0x0003
        /*0052*/ 	.short	0x0018
        /*0054*/ 	.byte	0x00, 0xf4, 0x21, 0x00


	//----- nvinfo : EIATTR_KPARAM_INFO
	.align		4
.L_21:
        /*0058*/ 	.byte	0x04, 0x17
        /*005a*/ 	.short	(.L_23 - .L_22)
.L_22:
        /*005c*/ 	.word	0x00000000
        /*0060*/ 	.short	0x0002
        /*0062*/ 	.short	0x0010
        /*0064*/ 	.byte	0x00, 0xf4, 0x21, 0x00


	//----- nvinfo : EIATTR_KPARAM_INFO
	.align		4
.L_23:
        /*0068*/ 	.byte	0x04, 0x17
        /*006a*/ 	.short	(.L_25 - .L_24)
.L_24:
        /*006c*/ 	.word	0x00000000
        /*0070*/ 	.short	0x0001
        /*0072*/ 	.short	0x0008
        /*0074*/ 	.byte	0x00, 0xf4, 0x21, 0x00


	//----- nvinfo : EIATTR_KPARAM_INFO
	.align		4
.L_25:
        /*0078*/ 	.byte	0x04, 0x17
        /*007a*/ 	.short	(.L_27 - .L_26)
.L_26:
        /*007c*/ 	.word	0x00000000
        /*0080*/ 	.short	0x0000
        /*0082*/ 	.short	0x0000
        /*0084*/ 	.byte	0x00, 0xf4, 0x21, 0x00


	//----- nvinfo : EIATTR_SPARSE_MMA_MASK
	.align		4
.L_27:
        /*0088*/ 	.byte	0x03, 0x50
        /*008a*/ 	.short	0x0000


	//----- nvinfo : EIATTR_MAXREG_COUNT
	.align		4
        /*008c*/ 	.byte	0x03, 0x1b
        /*008e*/ 	.short	0x00ff


	//----- nvinfo : EIATTR_EXIT_INSTR_OFFSETS
	.align		4
        /*0090*/ 	.byte	0x04, 0x1c
        /*0092*/ 	.short	(.L_29 - .L_28)


	//   ....[0]....
.L_28:
        /*0094*/ 	.word	0x000007b0


	//----- nvinfo : EIATTR_REQNTID
	.align		4
.L_29:
        /*0098*/ 	.byte	0x04, 0x10
        /*009a*/ 	.short	(.L_31 - .L_30)
.L_30:
        /*009c*/ 	.word	0x00000080
        /*00a0*/ 	.word	0x00000001
        /*00a4*/ 	.word	0x00000001


	//----- nvinfo : EIATTR_CBANK_PARAM_SIZE
	.align		4
.L_31:
        /*00a8*/ 	.byte	0x03, 0x19
        /*00aa*/ 	.short	0x003c


	//----- nvinfo : EIATTR_PARAM_CBANK
	.align		4
        /*00ac*/ 	.byte	0x04, 0x0a
        /*00ae*/ 	.short	(.L_33 - .L_32)
	.align		4
.L_32:
        /*00b0*/ 	.word	index@(.nv.constant0.triton_poi_fused__native_batch_norm_legit_no_training_convolution_relu_7)
        /*00b4*/ 	.short	0x0210
        /*00b6*/ 	.short	0x003c


	//----- nvinfo : EIATTR_SW_WAR
	.align		4
.L_33:
        /*00b8*/ 	.byte	0x04, 0x36
        /*00ba*/ 	.short	(.L_35 - .L_34)
.L_34:
        /*00bc*/ 	.word	0x00000008
.L_35:


//--------------------- .nv.callgraph             --------------------------
	.section	.nv.callgraph,"",@"SHT_CUDA_CALLGRAPH"
	.align	4
	.sectionentsize	8
	.align		4
        /*0000*/ 	.word	0x00000000
	.align		4
        /*0004*/ 	.word	0xffffffff
	.align		4
        /*0008*/ 	.word	0x00000000
	.align		4
        /*000c*/ 	.word	0xfffffffe
	.align		4
        /*0010*/ 	.word	0x00000000
	.align		4
        /*0014*/ 	.word	0xfffffffd
	.align		4
        /*0018*/ 	.word	0x00000000
	.align		4
        /*001c*/ 	.word	0xfffffffc


//--------------------- .nv.constant4             --------------------------
	.section	.nv.constant4,"a",@progbits
	.align	8
	.align		8
.nv.constant4:
        /*0000*/ 	.dword	_$_str
	.align		8
        /*0008*/ 	.dword	_$_str_$_2


//--------------------- .text.triton_poi_fused__native_batch_norm_legit_no_training_convolution_relu_7 --------------------------
	.section	.text.triton_poi_fused__native_batch_norm_legit_no_training_convolution_relu_7,"ax",@progbits
	.align	128
        .global         triton_poi_fused__native_batch_norm_legit_no_training_convolution_relu_7
        .type           triton_poi_fused__native_batch_norm_legit_no_training_convolution_relu_7,@function
        .size           triton_poi_fused__native_batch_norm_legit_no_training_convolution_relu_7,(.L_x_1 - triton_poi_fused__native_batch_norm_legit_no_training_convolution_relu_7)
        .other          triton_poi_fused__native_batch_norm_legit_no_training_convolution_relu_7,@"STO_CUDA_ENTRY STV_DEFAULT"
triton_poi_fused__native_batch_norm_legit_no_training_convolution_relu_7:
.text.triton_poi_fused__native_batch_norm_legit_no_training_convolution_relu_7:
[----:B------:R-:W-:Y:S01]  /*0000*/  LDC R1, c[0x0][0x28] ;  /* 0x00000a00ff017b82 */ /* 0x000fe20000000800 */
[----:B------:R-:W1:Y:S01]  /*0010*/  S2R R0, SR_TID.X ;  /* 0x0000000000007919 */ /* 0x000e620000002100 */
[----:B------:R-:W-:-:S06]  /*0020*/  ULDC.64 UR4, c[0x0][0x208] ;  /* 0x0000820000047ab9 */ /* 0x000fcc0000000a00 */
[----:B------:R-:W2:Y:S01]  /*0030*/  LDC.64 R28, c[0x0][0x218] ;  /* 0x00008600ff1c7b82 */ /* 0x000ea20000000a00 */
[----:B------:R-:W3:Y:S07]  /*0040*/  S2R R5, SR_CTAID.X ;  /* 0x0000000000057919 */ /* 0x000eee0000002500 */
[----:B------:R-:W4:Y:S08]  /*0050*/  LDC.64 R26, c[0x0][0x220] ;  /* 0x00008800ff1a7b82 */ /* 0x000f300000000a00 */
[----:B------:R-:W5:Y:S01]  /*0060*/  LDC.64 R22, c[0x0][0x230] ;  /* 0x00008c00ff167b82 */ /* 0x000f620000000a00 */
[----:B-1----:R-:W-:-:S02]  /*0070*/  SHF.L.U32 R0, R0, 0x2, RZ ;  /* 0x0000000200007819 */ /* 0x002fc400000006ff */
[----:B---3--:R-:W-:Y:S02]  /*0080*/  SHF.R.S32.HI R3, RZ, 0x15, R5 ;  /* 0x00000015ff037819 */ /* 0x008fe40000011405 */
[----:B------:R-:W-:Y:S02]  /*0090*/  LOP3.LUT R0, R0, 0x1fc, RZ, 0xc0, !PT ;  /* 0x000001fc00007812 */ /* 0x000fe400078ec0ff */
[----:B------:R-:W-:Y:S02]  /*00a0*/  SGXT R3, R3, 0x1 ;  /* 0x000000010303781a */ /* 0x000fe40000000200 */
[----:B------:R-:W-:Y:S02]  /*00b0*/  LEA R0, R5, R0, 0xa ;  /* 0x0000000005007211 */ /* 0x000fe400078e50ff */
[----:B------:R-:W1:Y:S02]  /*00c0*/  LDC.64 R4, c[0x0][0x228] ;  /* 0x00008a00ff047b82 */ /* 0x000e640000000a00 */
[----:B------:R-:W-:-:S04]  /*00d0*/  LEA.HI R3, R3, R0, RZ, 0xa ;  /* 0x0000000003037211 */ /* 0x000fc800078f50ff */
[----:B------:R-:W-:Y:S02]  /*00e0*/  SHF.R.S32.HI R9, RZ, 0xa, R3 ;  /* 0x0000000aff097819 */ /* 0x000fe40000011403 */
[----:B------:R-:W-:Y:S02]  /*00f0*/  IADD3 R3, R3, 0x200, RZ ;  /* 0x0000020003037810 */ /* 0x000fe40007ffe0ff */
[----:B------:R-:W-:Y:S02]  /*0100*/  LEA.HI R2, R9, R9, RZ, 0x7 ;  /* 0x0000000909027211 */ /* 0x000fe400078f38ff */
[----:B------:R-:W-:Y:S02]  /*0110*/  SHF.R.S32.HI R3, RZ, 0xa, R3 ;  /* 0x0000000aff037819 */ /* 0x000fe40000011403 */
[----:B------:R-:W-:Y:S02]  /*0120*/  LOP3.LUT R2, R2, 0xffffff80, RZ, 0xc0, !PT ;  /* 0xffffff8002027812 */ /* 0x000fe400078ec0ff */
[----:B------:R-:W-:-:S02]  /*0130*/  LEA.HI R6, R3, R3, RZ, 0x7 ;  /* 0x0000000303067211 */ /* 0x000fc400078f38ff */
[----:B------:R-:W-:Y:S02]  /*0140*/  IADD3 R9, R9, -R2, RZ ;  /* 0x8000000209097210 */ /* 0x000fe40007ffe0ff */
[----:B------:R-:W-:-:S04]  /*0150*/  LOP3.LUT R6, R6, 0xffffff80, RZ, 0xc0, !PT ;  /* 0xffffff8006067812 */ /* 0x000fc800078ec0ff */
[----:B------:R-:W-:Y:S01]  /*0160*/  IADD3 R3, R3, -R6, RZ ;  /* 0x8000000603037210 */ /* 0x000fe20007ffe0ff */
[--C-:B-1----:R-:W-:Y:S01]  /*0170*/  IMAD.WIDE R12, R9, 0x4, R4.reuse ;  /* 0x00000004090c7825 */ /* 0x102fe200078e0204 */
[----:B------:R-:W1:Y:S03]  /*0180*/  LDC.64 R6, c[0x0][0x210] ;  /* 0x00008400ff067b82 */ /* 0x000e660000000a00 */
[----:B------:R-:W-:Y:S01]  /*0190*/  IMAD.WIDE R24, R3, 0x4, R4 ;  /* 0x0000000403187825 */ /* 0x000fe200078e0204 */
[----:B------:R-:W3:Y:S04]  /*01a0*/  LDG.E.EL R21, desc[UR4][R12.64] ;  /* 0x000000040c157981 */ /* 0x000ee8000c2e1900 */
[----:B------:R-:W5:Y:S01]  /*01b0*/  LDC.64 R4, c[0x0][0x238] ;  /* 0x00008e00ff047b82 */ /* 0x000f620000000a00 */
[----:B------:R-:W3:Y:S01]  /*01c0*/  LDG.E.EL R24, desc[UR4][R24.64] ;  /* 0x0000000418187981 */ /* 0x000ee2000c2e1900 */
[----:B--2---:R-:W-:-:S05]  /*01d0*/  IMAD.WIDE R10, R9, 0x4, R28 ;  /* 0x00000004090a7825 */ /* 0x004fca00078e021c */
[----:B------:R4:W2:Y:S01]  /*01e0*/  LDG.E.EL R19, desc[UR4][R10.64] ;  /* 0x000000040a137981 */ /* 0x0008a2000c2e1900 */
[----:B-1----:R-:W-:-:S04]  /*01f0*/  IMAD.WIDE R6, R0, 0x4, R6 ;  /* 0x0000000400067825 */ /* 0x002fc800078e0206 */
[C---:B----4-:R-:W-:Y:S01]  /*0200*/  IMAD.WIDE R10, R9.reuse, 0x4, R26 ;  /* 0x00000004090a7825 */ /* 0x050fe200078e021a */
[----:B------:R-:W2:Y:S04]  /*0210*/  LDG.E.128 R12, desc[UR4][R6.64] ;  /* 0x00000004060c7981 */ /* 0x000ea8000c1e1d00 */
[----:B------:R-:W4:Y:S01]  /*0220*/  LDG.E.EL R18, desc[UR4][R10.64] ;  /* 0x000000040a127981 */ /* 0x000f22000c2e1900 */
[----:B-----5:R-:W-:-:S04]  /*0230*/  IMAD.WIDE R16, R9, 0x4, R22 ;  /* 0x0000000409107825 */ /* 0x020fc800078e0216 */
[----:B0-----:R-:W-:Y:S02]  /*0240*/  IMAD.WIDE R8, R9, 0x4, R4 ;  /* 0x0000000409087825 */ /* 0x001fe400078e0204 */
[----:B------:R-:W5:Y:S02]  /*0250*/  LDG.E.EL R17, desc[UR4][R16.64] ;  /* 0x0000000410117981 */ /* 0x000f64000c2e1900 */
[C---:B------:R-:W-:Y:S02]  /*0260*/  IMAD.WIDE R28, R3.reuse, 0x4, R28 ;  /* 0x00000004031c7825 */ /* 0x040fe400078e021c */
[----:B------:R-:W5:Y:S02]  /*0270*/  LDG.E.EL R20, desc[UR4][R8.64] ;  /* 0x0000000408147981 */ /* 0x000f64000c2e1900 */
[C---:B------:R-:W-:Y:S02]  /*0280*/  IMAD.WIDE R26, R3.reuse, 0x4, R26 ;  /* 0x00000004031a7825 */ /* 0x040fe400078e021a */
[----:B------:R0:W5:Y:S04]  /*0290*/  LDG.E.EL R16, desc[UR4][R28.64] ;  /* 0x000000041c107981 */ /* 0x000168000c2e1900 */
[----:B------:R-:W5:Y:S01]  /*02a0*/  LDG.E.128 R8, desc[UR4][R6.64+0x800] ;  /* 0x0008000406087981 */ /* 0x000f62000c1e1d00 */
[----:B------:R-:W-:-:S03]  /*02b0*/  IMAD.WIDE R4, R3, 0x4, R4 ;  /* 0x0000000403047825 */ /* 0x000fc600078e0204 */
[----:B------:R-:W5:Y:S01]  /*02c0*/  LDG.E.EL R2, desc[UR4][R26.64] ;  /* 0x000000041a027981 */ /* 0x000f62000c2e1900 */
[----:B------:R-:W-:-:S03]  /*02d0*/  IMAD.WIDE R22, R3, 0x4, R22 ;  /* 0x0000000403167825 */ /* 0x000fc600078e0216 */
[----:B------:R-:W5:Y:S04]  /*02e0*/  LDG.E.EL R4, desc[UR4][R4.64] ;  /* 0x0000000404047981 */ /* 0x000f68000c2e1900 */
[----:B------:R1:W5:Y:S01]  /*02f0*/  LDG.E.EL R3, desc[UR4][R22.64] ;  /* 0x0000000416037981 */ /* 0x000362000c2e1900 */
[----:B---3--:R-:W-:Y:S01]  /*0300*/  FADD R21, R21, 9.9999997473787516356e-06 ;  /* 0x3727c5ac15157421 */ /* 0x008fe20000000000 */
[----:B------:R-:W-:-:S03]  /*0310*/  FADD R24, R24, 9.9999997473787516356e-06 ;  /* 0x3727c5ac18187421 */ /* 0x000fc60000000000 */
[----:B------:R-:W3:Y:S08]  /*0320*/  MUFU.SQRT R25, R21 ;  /* 0x0000001500197308 */ /* 0x000ef00000002000 */
[----:B0-----:R-:W0:Y:S01]  /*0330*/  MUFU.SQRT R28, R24 ;  /* 0x00000018001c7308 */ /* 0x001e220000002000 */
[C---:B---3--:R-:W-:Y:S02]  /*0340*/  FSETP.GT.AND P0, PT, R25.reuse, 8.50705917302346158658e+37, PT ;  /* 0x7e8000001900780b */ /* 0x048fe40003f04000 */
[----:B------:R-:W-:-:S02]  /*0350*/  FSETP.GEU.AND P2, PT, R25, 1.175494350822287508e-38, PT ;  /* 0x008000001900780b */ /* 0x000fc40003f4e000 */
[C---:B0-----:R-:W-:Y:S02]  /*0360*/  FSETP.GT.AND P1, PT, R28.reuse, 8.50705917302346158658e+37, PT ;  /* 0x7e8000001c00780b */ /* 0x041fe40003f24000 */
[----:B------:R-:W-:-:S07]  /*0370*/  FSETP.GEU.AND P3, PT, R28, 1.175494350822287508e-38, PT ;  /* 0x008000001c00780b */ /* 0x000fce0003f6e000 */
[----:B------:R-:W-:Y:S01]  /*0380*/  @P0 FMUL R25, R25, 0.25 ;  /* 0x3e80000019190820 */ /* 0x000fe20000400000 */
[----:B------:R-:W-:-:S03]  /*0390*/  HFMA2.MMA R24, -RZ, RZ, 1.625, 0 ;  /* 0x3e800000ff187435 */ /* 0x000fc600000001ff */
[----:B------:R-:W-:Y:S01]  /*03a0*/  @!P2 FMUL R25, R25, 16777216 ;  /* 0x4b8000001919a820 */ /* 0x000fe20000400000 */
[----:B------:R-:W-:-:S04]  /*03b0*/  @P1 FMUL R28, R28, 0.25 ;  /* 0x3e8000001c1c1820 */ /* 0x000fc80000400000 */
[----:B------:R-:W-:Y:S01]  /*03c0*/  @!P3 FMUL R28, R28, 16777216 ;  /* 0x4b8000001c1cb820 */ /* 0x000fe20000400000 */
[----:B------:R-:W0:Y:S01]  /*03d0*/  MUFU.RCP R25, R25 ;  /* 0x0000001900197308 */ /* 0x000e220000001000 */
[----:B-1----:R-:W-:-:S07]  /*03e0*/  FSEL R22, R24, 1, P0 ;  /* 0x3f80000018167808 */ /* 0x002fce0000000000 */
[----:B------:R1:W3:Y:S01]  /*03f0*/  MUFU.RCP R5, R28 ;  /* 0x0000001c00057308 */ /* 0x0002e20000001000 */
[----:B------:R-:W-:Y:S01]  /*0400*/  FSEL R24, R24, 1, P1 ;  /* 0x3f80000018187808 */ /* 0x000fe20000800000 */
[----:B------:R-:W-:Y:S01]  /*0410*/  @!P2 FMUL R22, R22, 16777216 ;  /* 0x4b8000001616a820 */ /* 0x000fe20000400000 */
[--C-:B--2---:R-:W-:Y:S01]  /*0420*/  FADD R13, R13, R19.reuse ;  /* 0x000000130d0d7221 */ /* 0x104fe20000000000 */
[--C-:B------:R-:W-:Y:S01]  /*0430*/  FADD R12, R12, R19.reuse ;  /* 0x000000130c0c7221 */ /* 0x100fe20000000000 */
[--C-:B------:R-:W-:Y:S01]  /*0440*/  FADD R14, R14, R19.reuse ;  /* 0x000000130e0e7221 */ /* 0x100fe20000000000 */
[----:B------:R-:W-:Y:S01]  /*0450*/  @!P3 FMUL R24, R24, 16777216 ;  /* 0x4b8000001818b820 */ /* 0x000fe20000400000 */
[----:B------:R-:W-:Y:S01]  /*0460*/  FADD R15, R15, R19 ;  /* 0x000000130f0f7221 */ /* 0x000fe20000000000 */
[----:B0-----:R-:W-:Y:S01]  /*0470*/  FMUL R21, R25, R22 ;  /* 0x0000001619157220 */ /* 0x001fe20000400000 */
[C---:B----4-:R-:W-:Y:S01]  /*0480*/  FADD R22, -R18.reuse, R12 ;  /* 0x0000000c12167221 */ /* 0x050fe20000000100 */
[C---:B------:R-:W-:Y:S01]  /*0490*/  FADD R26, -R18.reuse, R14 ;  /* 0x0000000e121a7221 */ /* 0x040fe20000000100 */
[C---:B-1----:R-:W-:Y:S01]  /*04a0*/  FADD R28, -R18.reuse, R15 ;  /* 0x0000000f121c7221 */ /* 0x042fe20000000100 */
[----:B---3--:R-:W-:Y:S01]  /*04b0*/  FMUL R5, R5, R24 ;  /* 0x0000001805057220 */ /* 0x008fe20000400000 */
[----:B------:R-:W-:-:S02]  /*04c0*/  FADD R24, -R18, R13 ;  /* 0x0000000d12187221 */ /* 0x000fc40000000100 */
[----:B------:R-:W0:Y:S01]  /*04d0*/  LDC.64 R18, c[0x0][0x240] ;  /* 0x00009000ff127b82 */ /* 0x000e220000000a00 */
[C---:B------:R-:W-:Y:S01]  /*04e0*/  FMUL R27, R21.reuse, R22 ;  /* 0x00000016151b7220 */ /* 0x040fe20000400000 */
[C---:B------:R-:W-:Y:S01]  /*04f0*/  FMUL R24, R21.reuse, R24 ;  /* 0x0000001815187220 */ /* 0x040fe20000400000 */
[C---:B------:R-:W-:Y:S01]  /*0500*/  FMUL R23, R21.reuse, R26 ;  /* 0x0000001a15177220 */ /* 0x040fe20000400000 */
[----:B------:R-:W-:Y:S01]  /*0510*/  FMUL R25, R21, R28 ;  /* 0x0000001c15197220 */ /* 0x000fe20000400000 */
[--C-:B-----5:R-:W-:Y:S01]  /*0520*/  FADD R9, R9, R16.reuse ;  /* 0x0000001009097221 */ /* 0x120fe20000000000 */
[--C-:B------:R-:W-:Y:S01]  /*0530*/  FADD R8, R8, R16.reuse ;  /* 0x0000001008087221 */ /* 0x100fe20000000000 */
[--C-:B------:R-:W-:Y:S01]  /*0540*/  FADD R10, R10, R16.reuse ;  /* 0x000000100a0a7221 */ /* 0x100fe20000000000 */
[----:B------:R-:W-:Y:S01]  /*0550*/  FADD R11, R11, R16 ;  /* 0x000000100b0b7221 */ /* 0x000fe20000000000 */
[C-C-:B------:R-:W-:Y:S01]  /*0560*/  FFMA R22, R17.reuse, R24, R20.reuse ;  /* 0x0000001811167223 */ /* 0x140fe20000000014 */
[C-C-:B------:R-:W-:Y:S01]  /*0570*/  FFMA R21, R17.reuse, R27, R20.reuse ;  /* 0x0000001b11157223 */ /* 0x140fe20000000014 */
[C-C-:B------:R-:W-:Y:S01]  /*0580*/  FFMA R23, R17.reuse, R23, R20.reuse ;  /* 0x0000001711177223 */ /* 0x140fe20000000014 */
[----:B------:R-:W-:Y:S01]  /*0590*/  FFMA R17, R17, R25, R20 ;  /* 0x0000001911117223 */ /* 0x000fe20000000014 */
[C---:B------:R-:W-:Y:S01]  /*05a0*/  FADD R20, -R2.reuse, R9 ;  /* 0x0000000902147221 */ /* 0x040fe20000000100 */
[C---:B------:R-:W-:Y:S01]  /*05b0*/  FADD R16, -R2.reuse, R8 ;  /* 0x0000000802107221 */ /* 0x040fe20000000100 */
[C---:B------:R-:W-:Y:S01]  /*05c0*/  FADD R24, -R2.reuse, R10 ;  /* 0x0000000a02187221 */ /* 0x040fe20000000100 */
[----:B------:R-:W-:Y:S01]  /*05d0*/  FADD R2, -R2, R11 ;  /* 0x0000000b02027221 */ /* 0x000fe20000000100 */
[C---:B------:R-:W-:Y:S01]  /*05e0*/  FMUL R20, R5.reuse, R20 ;  /* 0x0000001405147220 */ /* 0x040fe20000400000 */
[C---:B------:R-:W-:Y:S01]  /*05f0*/  FMUL R29, R5.reuse, R16 ;  /* 0x00000010051d7220 */ /* 0x040fe20000400000 */
[C---:B------:R-:W-:Y:S01]  /*0600*/  FMUL R27, R5.reuse, R24 ;  /* 0x00000018051b7220 */ /* 0x040fe20000400000 */
[----:B------:R-:W-:Y:S01]  /*0610*/  FMUL R25, R5, R2 ;  /* 0x0000000205197220 */ /* 0x000fe20000400000 */
[C-C-:B------:R-:W-:Y:S01]  /*0620*/  FFMA R5, R3.reuse, R20, R4.reuse ;  /* 0x0000001403057223 */ /* 0x140fe20000000004 */
[C-C-:B------:R-:W-:Y:S01]  /*0630*/  FFMA R20, R3.reuse, R29, R4.reuse ;  /* 0x0000001d03147223 */ /* 0x140fe20000000004 */
[C-C-:B------:R-:W-:Y:S01]  /*0640*/  FFMA R24, R3.reuse, R27, R4.reuse ;  /* 0x0000001b03187223 */ /* 0x140fe20000000004 */
[----:B------:R-:W-:Y:S01]  /*0650*/  FFMA R25, R3, R25, R4 ;  /* 0x0000001903197223 */ /* 0x000fe20000000004 */
[----:B------:R-:W-:Y:S01]  /*0660*/  FSETP.GEU.AND P6, PT, R17, RZ, PT ;  /* 0x000000ff1100720b */ /* 0x000fe20003fce000 */
[----:B0-----:R-:W-:Y:S01]  /*0670*/  IMAD.WIDE R2, R0, 0x4, R18 ;  /* 0x0000000400027825 */ /* 0x001fe200078e0212 */
[----:B------:R-:W-:-:S02]  /*0680*/  FSETP.GEU.AND P0, PT, R23, RZ, PT ;  /* 0x000000ff1700720b */ /* 0x000fc40003f0e000 */
[----:B------:R-:W-:Y:S02]  /*0690*/  FSETP.GEU.AND P1, PT, R22, RZ, PT ;  /* 0x000000ff1600720b */ /* 0x000fe40003f2e000 */
[----:B------:R-:W-:Y:S02]  /*06a0*/  FSETP.GEU.AND P2, PT, R21, RZ, PT ;  /* 0x000000ff1500720b */ /* 0x000fe40003f4e000 */
[----:B------:R-:W-:Y:S02]  /*06b0*/  SEL R19, R17, RZ, P6 ;  /* 0x000000ff11137207 */ /* 0x000fe40003000000 */
[----:B------:R-:W-:Y:S02]  /*06c0*/  FSETP.GEU.AND P3, PT, R25, RZ, PT ;  /* 0x000000ff1900720b */ /* 0x000fe40003f6e000 */
[----:B------:R-:W-:Y:S02]  /*06d0*/  FSETP.GEU.AND P4, PT, R24, RZ, PT ;  /* 0x000000ff1800720b */ /* 0x000fe40003f8e000 */
[----:B------:R-:W-:-:S02]  /*06e0*/  FSETP.GEU.AND P5, PT, R5, RZ, PT ;  /* 0x000000ff0500720b */ /* 0x000fc40003fae000 */
[----:B------:R-:W-:Y:S02]  /*06f0*/  FSETP.GEU.AND P6, PT, R20, RZ, PT ;  /* 0x000000ff1400720b */ /* 0x000fe40003fce000 */
[----:B------:R-:W-:Y:S02]  /*0700*/  SEL R18, R23, RZ, P0 ;  /* 0x000000ff17127207 */ /* 0x000fe40000000000 */
[----:B------:R-:W-:Y:S02]  /*0710*/  SEL R17, R22, RZ, P1 ;  /* 0x000000ff16117207 */ /* 0x000fe40000800000 */
[----:B------:R-:W-:Y:S02]  /*0720*/  SEL R16, R21, RZ, P2 ;  /* 0x000000ff15107207 */ /* 0x000fe40001000000 */
[----:B------:R-:W-:Y:S02]  /*0730*/  SEL R23, R25, RZ, P3 ;  /* 0x000000ff19177207 */ /* 0x000fe40001800000 */
[----:B------:R-:W-:-:S02]  /*0740*/  SEL R22, R24, RZ, P4 ;  /* 0x000000ff18167207 */ /* 0x000fc40002000000 */
[----:B------:R-:W-:Y:S02]  /*0750*/  SEL R21, R5, RZ, P5 ;  /* 0x000000ff05157207 */ /* 0x000fe40002800000 */
[----:B------:R-:W-:Y:S01]  /*0760*/  SEL R20, R20, RZ, P6 ;  /* 0x000000ff14147207 */ /* 0x000fe20003000000 */
[----:B------:R-:W-:Y:S04]  /*0770*/  STG.E.128 desc[UR4][R6.64], R12 ;  /* 0x0000000c06007986 */ /* 0x000fe8000c101d04 */
[----:B------:R-:W-:Y:S04]  /*0780*/  STG.E.128 desc[UR4][R6.64+0x800], R8 ;  /* 0x0008000806007986 */ /* 0x000fe8000c101d04 */
[----:B------:R-:W-:Y:S04]  /*0790*/  STG.E.128 desc[UR4][R2.64], R16 ;  /* 0x0000001002007986 */ /* 0x000fe8000c101d04 */
[----:B------:R-:W-:Y:S01]  /*07a0*/  STG.E.128 desc[UR4][R2.64+0x800], R20 ;  /* 0x0008001402007986 */ /* 0x000fe2000c101d04 */
[----:B------:R-:W-:Y:S05]  /*07b0*/  EXIT ;  /* 0x000000000000794d */ /* 0x000fea0003800000 */
.L_x_0:
[----:B------:R-:W-:-:S00]  /*07c0*/  BRA `(.L_x_0) ;  /* 0xfffffffc00fc7947 */ /* 0x000fc0000383ffff */
[----:B------:R-:W-:-:S00]  /*07d0*/  NOP ;  /* 0x0000000000007918 */ /* 0x000fc00000000000 */
        /* <DEDUP_REMOVED lines=10> */
.L_x_1:


//--------------------- .nv.global.init           --------------------------
	.section	.nv.global.init,"aw",@progbits
.nv.global.init:
	.type		_$_str,@object
	.size		_$_str,(_$_str_$_2 - _$_str)
_$_str:
        /*0000*/ 	.byte	0x5f, 0x5f, 0x43, 0x55, 0x44, 0x41, 0x5f, 0x46, 0x54, 0x5a, 0x00
	.type		_$_str_$_2,@object
	.size		_$_str_$_2,(.L_1 - _$_str_$_2)
_$_str_$_2:
        /*000b*/ 	.byte	0x5f, 0x5f, 0x43, 0x55, 0x44, 0x41, 0x5f, 0x50, 0x52, 0x45, 0x43, 0x5f, 0x53, 0x51, 0x52, 0x54
        /*001b*/ 	.byte	0x00
.L_1:


//--------------------- .nv.constant0.triton_poi_fused__native_batch_norm_legit_no_training_convolution_relu_7 --------------------------
	.section	.nv.constant0.triton_poi_fused__native_batch_norm_legit_no_training_convolution_relu_7,"a",@progbits
	.sectionflags	@""
	.align	4
.nv.constant0.triton_poi_fused__native_batch_norm_legit_no_training_convolution_relu_7:
	.zero		588
